	.headerflags	@"EF_CUDA_TEXMODE_UNIFIED EF_CUDA_64BIT_ADDRESS EF_CUDA_ACCELERATORS EF_CUDA_SM90 EF_CUDA_VIRTUAL_SM(EF_CUDA_SM90)"
	.elftype	@"ET_EXEC"


//--------------------- .nv.info                  --------------------------
	.section	.nv.info,"",@"SHT_CUDA_INFO"
	.align	4


	//----- nvinfo : EIATTR_REGCOUNT
	.align		4
        /*0000*/ 	.byte	0x04, 0x2f
        /*0002*/ 	.short	(.L_1 - .L_0)
	.align		4
.L_0:
        /*0004*/ 	.word	index@(triton_mm)
        /*0008*/ 	.word	0x00000048


	//----- nvinfo : EIATTR_MIN_STACK_SIZE
	.align		4
.L_1:
        /*000c*/ 	.byte	0x04, 0x12
        /*000e*/ 	.short	(.L_3 - .L_2)
	.align		4
.L_2:
        /*0010*/ 	.word	index@(triton_mm)
        /*0014*/ 	.word	0x00000000


	//----- nvinfo : EIATTR_FRAME_SIZE
	.align		4
.L_3:
        /*0018*/ 	.byte	0x04, 0x11
        /*001a*/ 	.short	(.L_5 - .L_4)
	.align		4
.L_4:
        /*001c*/ 	.word	index@(triton_mm)
        /*0020*/ 	.word	0x00000000


	//----- nvinfo : EIATTR_MIN_STACK_SIZE
	.align		4
.L_5:
        /*0024*/ 	.byte	0x04, 0x12
        /*0026*/ 	.short	(.L_7 - .L_6)
	.align		4
.L_6:
        /*0028*/ 	.word	index@(triton_mm)
        /*002c*/ 	.word	0x00000000
.L_7:


//--------------------- .nv.info.triton_mm        --------------------------
	.section	.nv.info.triton_mm,"",@"SHT_CUDA_INFO"
	.sectionflags	@""
	.align	4


	//----- nvinfo : EIATTR_CUDA_API_VERSION
	.align		4
        /*0000*/ 	.byte	0x04, 0x37
        /*0002*/ 	.short	(.L_9 - .L_8)
.L_8:
        /*0004*/ 	.word	0x0000007c


	//----- nvinfo : EIATTR_KPARAM_INFO
	.align		4
.L_9:
        /*0008*/ 	.byte	0x04, 0x17
        /*000a*/ 	.short	(.L_11 - .L_10)
.L_10:
        /*000c*/ 	.word	0x00000000
        /*0010*/ 	.short	0x0004
        /*0012*/ 	.short	0x0020
        /*0014*/ 	.byte	0x00, 0xf0, 0x11, 0x00


	//----- nvinfo : EIATTR_KPARAM_INFO
	.align		4
.L_11:
        /*0018*/ 	.byte	0x04, 0x17
        /*001a*/ 	.short	(.L_13 - .L_12)
.L_12:
        /*001c*/ 	.word	0x00000000
        /*0020*/ 	.short	0x0003
        /*0022*/ 	.short	0x0018
        /*0024*/ 	.byte	0x00, 0xf0, 0x21, 0x00


	//----- nvinfo : EIATTR_KPARAM_INFO
	.align		4
.L_13:
        /*0028*/ 	.byte	0x04, 0x17
        /*002a*/ 	.short	(.L_15 - .L_14)
.L_14:
        /*002c*/ 	.word	0x00000000
        /*0030*/ 	.short	0x0002
        /*0032*/ 	.short	0x0010
        /*0034*/ 	.byte	0x00, 0xf0, 0x21, 0x00


	//----- nvinfo : EIATTR_KPARAM_INFO
	.align		4
.L_15:
        /*0038*/ 	.byte	0x04, 0x17
        /*003a*/ 	.short	(.L_17 - .L_16)
.L_16:
        /*003c*/ 	.word	0x00000000
        /*0040*/ 	.short	0x0001
        /*0042*/ 	.short	0x0008
        /*0044*/ 	.byte	0x00, 0xf0, 0x21, 0x00


	//----- nvinfo : EIATTR_KPARAM_INFO
	.align		4
.L_17:
        /*0048*/ 	.byte	0x04, 0x17
        /*004a*/ 	.short	(.L_19 - .L_18)
.L_18:
        /*004c*/ 	.word	0x00000000
        /*0050*/ 	.short	0x0000
        /*0052*/ 	.short	0x0000
        /*0054*/ 	.byte	0x00, 0xf0, 0x21, 0x00


	//----- nvinfo : EIATTR_SPARSE_MMA_MASK
	.align		4
.L_19:
        /*0058*/ 	.byte	0x03, 0x50
        /*005a*/ 	.short	0x0000


	//----- nvinfo : EIATTR_MAXREG_COUNT
	.align		4
        /*005c*/ 	.byte	0x03, 0x1b
        /*005e*/ 	.short	0x00ff


	//----- nvinfo : EIATTR_EXIT_INSTR_OFFSETS
	.align		4
        /*0060*/ 	.byte	0x04, 0x1c
        /*0062*/ 	.short	(.L_21 - .L_20)


	//   ....[0]....
.L_20:
        /*0064*/ 	.word	0x00000050


	//   ....[1]....
        /*0068*/ 	.word	0x00001aa0


	//   ....[2]....
        /*006c*/ 	.word	0x00001ac0


	//----- nvinfo : EIATTR_MAX_THREADS
	.align		4
.L_21:
        /*0070*/ 	.byte	0x04, 0x05
        /*0072*/ 	.short	(.L_23 - .L_22)
.L_22:
        /*0074*/ 	.word	0x00000080
        /*0078*/ 	.word	0x00000001
        /*007c*/ 	.word	0x00000001


	//----- nvinfo : EIATTR_CBANK_PARAM_SIZE
	.align		4
.L_23:
        /*0080*/ 	.byte	0x03, 0x19
        /*0082*/ 	.short	0x0024


	//----- nvinfo : EIATTR_PARAM_CBANK
	.align		4
        /*0084*/ 	.byte	0x04, 0x0a
        /*0086*/ 	.short	(.L_25 - .L_24)
	.align		4
.L_24:
        /*0088*/ 	.word	index@(.nv.constant0.triton_mm)
        /*008c*/ 	.short	0x0210
        /*008e*/ 	.short	0x0024


	//----- nvinfo : EIATTR_SW_WAR
	.align		4
.L_25:
        /*0090*/ 	.byte	0x04, 0x36
        /*0092*/ 	.short	(.L_27 - .L_26)
.L_26:
        /*0094*/ 	.word	0x00000008
.L_27:


//--------------------- .nv.callgraph             --------------------------
	.section	.nv.callgraph,"",@"SHT_CUDA_CALLGRAPH"
	.align	4
	.sectionentsize	8
	.align		4
        /*0000*/ 	.word	0x00000000
	.align		4
        /*0004*/ 	.word	0xffffffff
	.align		4
        /*0008*/ 	.word	0x00000000
	.align		4
        /*000c*/ 	.word	0xfffffffe
	.align		4
        /*0010*/ 	.word	0x00000000
	.align		4
        /*0014*/ 	.word	0xfffffffd
	.align		4
        /*0018*/ 	.word	0x00000000
	.align		4
        /*001c*/ 	.word	0xfffffffc


//--------------------- .text.triton_mm           --------------------------
	.section	.text.triton_mm,"ax",@progbits
	.sectionflags	@"SHF_BARRIERS=1"
	.align	128
        .global         triton_mm
        .type           triton_mm,@function
        .size           triton_mm,(.L_x_2 - triton_mm)
        .other          triton_mm,@"STO_CUDA_ENTRY STV_DEFAULT"
triton_mm:
.text.triton_mm:
[----:B------:R-:W1:Y:S02]  /*0000*/  LDC R1, c[0x0][0x28] ;  /* 0x00000a00ff017b82 */ /* 0x000e640000000800 */
[----:B------:R-:W2:Y:S01]  /*0010*/  LDC R42, c[0x0][0x230] ;  /* 0x00008c00ff2a7b82 */ /* 0x000ea20000000800 */
[----:B------:R-:W-:-:S05]  /*0020*/  MOV R3, 0xc00 ;  /* 0x00000c0000037802 */ /* 0x000fca0000000f00 */
[----:B--2---:R-:W-:-:S05]  /*0030*/  IMAD R3, R42, R3, 0xc00000 ;  /* 0x00c000002a037424 */ /* 0x004fca00078e0203 */
[----:B------:R-:W-:-:S13]  /*0040*/  ISETP.NE.AND P0, PT, R3, RZ, PT ;  /* 0x000000ff0300720c */ /* 0x000fda0003f05270 */
[----:B------:R-:W-:Y:S05]  /*0050*/  @!P0 EXIT ;  /* 0x000000000000894d */ /* 0x000fea0003800000 */
[----:B------:R-:W2:Y:S01]  /*0060*/  S2R R4, SR_CTAID.X ;  /* 0x0000000000047919 */ /* 0x000ea20000002500 */
[C---:B------:R-:W-:Y:S01]  /*0070*/  VIADD R3, R42.reuse, 0x101f ;  /* 0x0000101f2a037836 */ /* 0x040fe20000000000 */
[----:B------:R-:W3:Y:S01]  /*0080*/  S2UR UR4, SR_CgaCtaId ;  /* 0x00000000000479c3 */ /* 0x000ee20000008800 */
[----:B------:R-:W-:Y:S01]  /*0090*/  VIADD R42, R42, 0x1000 ;  /* 0x000010002a2a7836 */ /* 0x000fe20000000000 */
[----:B------:R-:W4:Y:S01]  /*00a0*/  S2R R40, SR_TID.X ;  /* 0x0000000000287919 */ /* 0x000f220000002100 */
[----:B------:R-:W-:Y:S01]  /*00b0*/  UMOV UR5, 0x400 ;  /* 0x0000040000057882 */ /* 0x000fe20000000000 */
[----:B------:R-:W-:Y:S01]  /*00c0*/  SHF.R.S32.HI R0, RZ, 0x1f, R3 ;  /* 0x0000001fff007819 */ /* 0x000fe20000011403 */
[----:B------:R-:W-:Y:S01]  /*00d0*/  ULDC.64 UR6, c[0x0][0x208] ;  /* 0x0000820000067ab9 */ /* 0x000fe20000000a00 */
[----:B------:R-:W-:Y:S01]  /*00e0*/  IMAD.MOV.U32 R66, RZ, RZ, RZ ;  /* 0x000000ffff427224 */ /* 0x000fe200078e00ff */
[----:B------:R-:W-:Y:S01]  /*00f0*/  UMOV UR8, URZ ;  /* 0x0000003f00087c82 */ /* 0x000fe20008000000 */
[----:B------:R-:W-:Y:S01]  /*0100*/  LEA.HI R0, R0, R3, RZ, 0x5 ;  /* 0x0000000300007211 */ /* 0x000fe200078f28ff */
[----:B------:R-:W5:Y:S01]  /*0110*/  LDC.64 R62, c[0x0][0x218] ;  /* 0x00008600ff3e7b82 */ /* 0x000f620000000a00 */
[----:B---3--:R-:W-:-:S03]  /*0120*/  UPRMT UR4, UR4, 0x654, UR5 ;  /* 0x0000065404047896 */ /* 0x008fc60008000005 */
[----:B------:R-:W-:Y:S01]  /*0130*/  UMOV UR5, URZ ;  /* 0x0000003f00057c82 */ /* 0x000fe20008000000 */
[C---:B--2---:R-:W-:Y:S01]  /*0140*/  IMAD.HI R2, R4.reuse, 0x2aaaaaab, RZ ;  /* 0x2aaaaaab04027827 */ /* 0x044fe200078e02ff */
[----:B------:R-:W-:Y:S02]  /*0150*/  IABS R14, R4 ;  /* 0x00000004000e7213 */ /* 0x000fe40000000000 */
[----:B------:R-:W-:Y:S01]  /*0160*/  ISETP.GE.AND P2, PT, R4, RZ, PT ;  /* 0x000000ff0400720c */ /* 0x000fe20003f46270 */
[----:B----4-:R-:W-:Y:S01]  /*0170*/  IMAD.SHL.U32 R10, R40, 0x8, RZ ;  /* 0x00000008280a7824 */ /* 0x010fe200078e00ff */
[----:B------:R-:W-:Y:S02]  /*0180*/  SHF.R.U32.HI R5, RZ, 0x1f, R2 ;  /* 0x0000001fff057819 */ /* 0x000fe40000011602 */
[----:B------:R-:W-:Y:S02]  /*0190*/  SHF.R.U32.HI R12, RZ, 0x4, R40 ;  /* 0x00000004ff0c7819 */ /* 0x000fe40000011628 */
[----:B------:R-:W-:-:S02]  /*01a0*/  LEA.HI.SX32 R5, R2, R5, 0x19 ;  /* 0x0000000502057211 */ /* 0x000fc400078fcaff */
[----:B------:R-:W-:Y:S02]  /*01b0*/  LOP3.LUT R10, R10, 0x78, RZ, 0xc0, !PT ;  /* 0x000000780a0a7812 */ /* 0x000fe400078ec0ff */
[----:B------:R-:W-:Y:S01]  /*01c0*/  SGXT.U32 R12, R12, 0x3 ;  /* 0x000000030c0c781a */ /* 0x000fe20000000000 */
[C---:B------:R-:W-:Y:S01]  /*01d0*/  IMAD.SHL.U32 R13, R5.reuse, 0x8, RZ ;  /* 0x00000008050d7824 */ /* 0x040fe200078e00ff */
[----:B------:R-:W-:Y:S01]  /*01e0*/  SHF.R.U32.HI R39, RZ, 0x2, R40 ;  /* 0x00000002ff277819 */ /* 0x000fe20000011628 */
[----:B------:R-:W-:Y:S01]  /*01f0*/  IMAD R5, R5, -0x300, R4 ;  /* 0xfffffd0005057824 */ /* 0x000fe200078e0204 */
[----:B------:R-:W-:Y:S01]  /*0200*/  LOP3.LUT R48, R12, 0x8, RZ, 0xfc, !PT ;  /* 0x000000080c307812 */ /* 0x000fe200078efcff */
[----:B------:R-:W-:Y:S01]  /*0210*/  IMAD.SHL.U32 R9, R10, 0x2, RZ ;  /* 0x000000020a097824 */ /* 0x000fe200078e00ff */
[----:B------:R-:W-:Y:S01]  /*0220*/  LEA.HI.SX32 R16, R0, -R13, 0x1b ;  /* 0x8000000d00107211 */ /* 0x000fe200078fdaff */
[C---:B------:R-:W-:Y:S01]  /*0230*/  IMAD.SHL.U32 R4, R12.reuse, 0x100, RZ ;  /* 0x000001000c047824 */ /* 0x040fe200078e00ff */
[----:B------:R-:W-:Y:S01]  /*0240*/  LOP3.LUT R46, R12, 0x18, RZ, 0xfc, !PT ;  /* 0x000000180c2e7812 */ /* 0x000fe200078efcff */
[----:B------:R-:W-:Y:S01]  /*0250*/  IMAD.SHL.U32 R48, R48, 0x100, RZ ;  /* 0x0000010030307824 */ /* 0x000fe200078e00ff */
[----:B------:R-:W-:-:S03]  /*0260*/  VIMNMX R16, R16, 0x8, PT ;  /* 0x0000000810107848 */ /* 0x000fc60003fe0100 */
[----:B------:R-:W-:Y:S01]  /*0270*/  IMAD.SHL.U32 R46, R46, 0x100, RZ ;  /* 0x000001002e2e7824 */ /* 0x000fe200078e00ff */
[----:B------:R-:W-:-:S04]  /*0280*/  IABS R3, R16 ;  /* 0x0000001000037213 */ /* 0x000fc80000000000 */
[----:B------:R-:W2:Y:S08]  /*0290*/  I2F.RP R2, R3 ;  /* 0x0000000300027306 */ /* 0x000eb00000209400 */
[----:B--2---:R-:W2:Y:S02]  /*02a0*/  MUFU.RCP R6, R2 ;  /* 0x0000000200067308 */ /* 0x004ea40000001000 */
[----:B--2---:R-:W-:-:S06]  /*02b0*/  VIADD R6, R6, 0xffffffe ;  /* 0x0ffffffe06067836 */ /* 0x004fcc0000000000 */
[----:B------:R-:W2:Y:S02]  /*02c0*/  F2I.FTZ.U32.TRUNC.NTZ R7, R6 ;  /* 0x0000000600077305 */ /* 0x000ea4000021f000 */
[----:B--2---:R-:W-:Y:S02]  /*02d0*/  IMAD.MOV R0, RZ, RZ, -R7 ;  /* 0x000000ffff007224 */ /* 0x004fe400078e0a07 */
[----:B------:R-:W-:Y:S02]  /*02e0*/  IMAD.MOV.U32 R6, RZ, RZ, RZ ;  /* 0x000000ffff067224 */ /* 0x000fe400078e00ff */
[----:B------:R-:W-:Y:S01]  /*02f0*/  IMAD R11, R0, R3, RZ ;  /* 0x00000003000b7224 */ /* 0x000fe200078e02ff */
[----:B------:R-:W-:-:S03]  /*0300*/  IABS R0, R16 ;  /* 0x0000001000007213 */ /* 0x000fc60000000000 */
[----:B------:R-:W-:-:S04]  /*0310*/  IMAD.HI.U32 R11, R7, R11, R6 ;  /* 0x0000000b070b7227 */ /* 0x000fc800078e0006 */
[----:B------:R-:W-:Y:S01]  /*0320*/  IMAD.MOV R2, RZ, RZ, -R0 ;  /* 0x000000ffff027224 */ /* 0x000fe200078e0a00 */
[----:B------:R-:W-:Y:S01]  /*0330*/  IABS R0, R5 ;  /* 0x0000000500007213 */ /* 0x000fe20000000000 */
[----:B------:R-:W-:-:S04]  /*0340*/  IMAD.HI.U32 R7, R11, R14, RZ ;  /* 0x0000000e0b077227 */ /* 0x000fc800078e00ff */
[----:B------:R-:W-:Y:S01]  /*0350*/  IMAD R14, R7, R2, R14 ;  /* 0x00000002070e7224 */ /* 0x000fe200078e020e */
[----:B------:R-:W-:Y:S01]  /*0360*/  IABS R7, R42 ;  /* 0x0000002a00077213 */ /* 0x000fe20000000000 */
[----:B------:R-:W-:-:S03]  /*0370*/  IMAD.HI.U32 R11, R11, R0, RZ ;  /* 0x000000000b0b7227 */ /* 0x000fc600078e00ff */
[----:B------:R-:W2:Y:S01]  /*0380*/  I2F.RP R15, R7 ;  /* 0x00000007000f7306 */ /* 0x000ea20000209400 */
[----:B------:R-:W-:Y:S01]  /*0390*/  ISETP.GT.U32.AND P0, PT, R3, R14, PT ;  /* 0x0000000e0300720c */ /* 0x000fe20003f04070 */
[----:B------:R-:W-:Y:S01]  /*03a0*/  IMAD R0, R11, R2, R0 ;  /* 0x000000020b007224 */ /* 0x000fe200078e0200 */
[C---:B------:R-:W-:Y:S01]  /*03b0*/  LOP3.LUT R2, R12.reuse, 0x10, RZ, 0xfc, !PT ;  /* 0x000000100c027812 */ /* 0x040fe200078efcff */
[----:B------:R-:W-:-:S03]  /*03c0*/  IMAD.SHL.U32 R6, R12, 0x10, RZ ;  /* 0x000000100c067824 */ /* 0x000fc600078e00ff */
[----:B------:R-:W-:Y:S01]  /*03d0*/  ISETP.GT.U32.AND P1, PT, R3, R0, PT ;  /* 0x000000000300720c */ /* 0x000fe20003f24070 */
[----:B------:R-:W-:Y:S01]  /*03e0*/  IMAD.SHL.U32 R2, R2, 0x100, RZ ;  /* 0x0000010002027824 */ /* 0x000fe200078e00ff */
[----:B------:R-:W-:-:S04]  /*03f0*/  LOP3.LUT R9, R6, R9, RZ, 0x3c, !PT ;  /* 0x0000000906097212 */ /* 0x000fc800078e3cff */
[-C--:B------:R-:W-:Y:S01]  /*0400*/  LOP3.LUT R49, R4, R9.reuse, RZ, 0xfc, !PT ;  /* 0x0000000904317212 */ /* 0x080fe200078efcff */
[--C-:B------:R-:W-:Y:S01]  /*0410*/  @!P0 IMAD.IADD R14, R14, 0x1, -R3.reuse ;  /* 0x000000010e0e8824 */ /* 0x100fe200078e0a03 */
[----:B--2---:R-:W2:Y:S01]  /*0420*/  MUFU.RCP R15, R15 ;  /* 0x0000000f000f7308 */ /* 0x004ea20000001000 */
[-C--:B------:R-:W-:Y:S02]  /*0430*/  LOP3.LUT R48, R48, R9.reuse, RZ, 0xfc, !PT ;  /* 0x0000000930307212 */ /* 0x080fe400078efcff */
[-C--:B------:R-:W-:Y:S01]  /*0440*/  LOP3.LUT R47, R2, R9.reuse, RZ, 0xfc, !PT ;  /* 0x00000009022f7212 */ /* 0x080fe200078efcff */
[----:B------:R-:W-:Y:S01]  /*0450*/  VIADD R49, R49, UR4 ;  /* 0x0000000431317c36 */ /* 0x000fe20008000000 */
[----:B------:R-:W-:Y:S01]  /*0460*/  ISETP.GT.U32.AND P3, PT, R3, R14, PT ;  /* 0x0000000e0300720c */ /* 0x000fe20003f64070 */
[--C-:B------:R-:W-:Y:S01]  /*0470*/  @!P1 IMAD.IADD R0, R0, 0x1, -R3.reuse ;  /* 0x0000000100009824 */ /* 0x100fe200078e0a03 */
[----:B------:R-:W-:Y:S01]  /*0480*/  LOP3.LUT R46, R46, R9, RZ, 0xfc, !PT ;  /* 0x000000092e2e7212 */ /* 0x000fe200078efcff */
[----:B------:R-:W-:Y:S01]  /*0490*/  @!P1 VIADD R11, R11, 0x1 ;  /* 0x000000010b0b9836 */ /* 0x000fe20000000000 */
[----:B------:R-:W-:Y:S01]  /*04a0*/  SHF.R.U32.HI R9, RZ, 0x3, R40 ;  /* 0x00000003ff097819 */ /* 0x000fe20000011628 */
[----:B------:R-:W-:Y:S01]  /*04b0*/  VIADD R48, R48, UR4 ;  /* 0x0000000430307c36 */ /* 0x000fe20008000000 */
[----:B------:R-:W-:Y:S01]  /*04c0*/  LOP3.LUT R4, R5, R16, RZ, 0x3c, !PT ;  /* 0x0000001005047212 */ /* 0x000fe200078e3cff */
[----:B------:R-:W-:Y:S01]  /*04d0*/  VIADD R47, R47, UR4 ;  /* 0x000000042f2f7c36 */ /* 0x000fe20008000000 */
[----:B------:R-:W-:Y:S01]  /*04e0*/  SGXT.U32 R9, R9, 0x1 ;  /* 0x000000010909781a */ /* 0x000fe20000000000 */
[----:B------:R-:W-:Y:S01]  /*04f0*/  VIADD R46, R46, UR4 ;  /* 0x000000042e2e7c36 */ /* 0x000fe20008000000 */
[----:B------:R-:W-:Y:S01]  /*0500*/  LOP3.LUT R2, R40, 0x17, RZ, 0xc0, !PT ;  /* 0x0000001728027812 */ /* 0x000fe200078ec0ff */
[----:B--2---:R-:W-:Y:S01]  /*0510*/  VIADD R15, R15, 0xffffffe ;  /* 0x0ffffffe0f0f7836 */ /* 0x004fe20000000000 */
[----:B------:R-:W-:Y:S01]  /*0520*/  LOP3.LUT R19, R9, 0xa, RZ, 0xfc, !PT ;  /* 0x0000000a09137812 */ /* 0x000fe200078efcff */
[----:B------:R-:W-:Y:S01]  /*0530*/  @!P3 IMAD.IADD R14, R14, 0x1, -R3 ;  /* 0x000000010e0eb824 */ /* 0x000fe200078e0a03 */
[----:B------:R-:W-:-:S02]  /*0540*/  ISETP.NE.AND P3, PT, R16, RZ, PT ;  /* 0x000000ff1000720c */ /* 0x000fc40003f65270 */
[----:B------:R-:W-:Y:S01]  /*0550*/  LOP3.LUT R16, RZ, R16, RZ, 0x33, !PT ;  /* 0x00000010ff107212 */ /* 0x000fe200078e33ff */
[----:B------:R-:W2:Y:S01]  /*0560*/  F2I.FTZ.U32.TRUNC.NTZ R15, R15 ;  /* 0x0000000f000f7305 */ /* 0x000ea2000021f000 */
[----:B------:R-:W-:Y:S01]  /*0570*/  @!P2 IMAD.MOV R14, RZ, RZ, -R14 ;  /* 0x000000ffff0ea224 */ /* 0x000fe200078e0a0e */
[----:B------:R-:W-:Y:S02]  /*0580*/  ISETP.GE.AND P0, PT, R4, RZ, PT ;  /* 0x000000ff0400720c */ /* 0x000fe40003f06270 */
[----:B------:R-:W-:Y:S02]  /*0590*/  LOP3.LUT R5, R2, 0x8, R39, 0xf8, !PT ;  /* 0x0000000802057812 */ /* 0x000fe400078ef827 */
[----:B------:R-:W-:Y:S02]  /*05a0*/  LOP3.LUT R4, R19, 0x7, R40, 0x78, !PT ;  /* 0x0000000713047812 */ /* 0x000fe400078e7828 */
[----:B------:R-:W-:Y:S01]  /*05b0*/  SEL R14, R16, R14, !P3 ;  /* 0x0000000e100e7207 */ /* 0x000fe20005800000 */
[----:B------:R-:W-:Y:S01]  /*05c0*/  IMAD.SHL.U32 R5, R5, 0x100, RZ ;  /* 0x0000010005057824 */ /* 0x000fe200078e00ff */
[----:B------:R-:W-:Y:S01]  /*05d0*/  ISETP.GE.U32.AND P4, PT, R0, R3, PT ;  /* 0x000000030000720c */ /* 0x000fe20003f86070 */
[----:B------:R-:W-:Y:S01]  /*05e0*/  IMAD.SHL.U32 R4, R4, 0x10, RZ ;  /* 0x0000001004047824 */ /* 0x000fe200078e00ff */
[----:B------:R-:W-:Y:S01]  /*05f0*/  LOP3.LUT R27, R9, 0x2, RZ, 0xfc, !PT ;  /* 0x00000002091b7812 */ /* 0x000fe200078efcff */
[----:B------:R-:W-:Y:S01]  /*0600*/  IMAD.IADD R14, R13, 0x1, R14 ;  /* 0x000000010d0e7824 */ /* 0x000fe200078e020e */
[----:B------:R-:W-:-:S02]  /*0610*/  LOP3.LUT R25, R9, 0x4, RZ, 0xfc, !PT ;  /* 0x0000000409197812 */ /* 0x000fc400078efcff */
[C---:B------:R-:W-:Y:S01]  /*0620*/  LOP3.LUT R23, R9.reuse, 0x6, RZ, 0xfc, !PT ;  /* 0x0000000609177812 */ /* 0x040fe200078efcff */
[----:B------:R-:W-:Y:S01]  /*0630*/  IMAD.SHL.U32 R44, R14, 0x20, RZ ;  /* 0x000000200e2c7824 */ /* 0x000fe200078e00ff */
[C---:B------:R-:W-:Y:S01]  /*0640*/  LOP3.LUT R21, R9.reuse, 0x8, RZ, 0xfc, !PT ;  /* 0x0000000809157812 */ /* 0x040fe200078efcff */
[----:B------:R-:W-:Y:S01]  /*0650*/  IMAD.MOV.U32 R14, RZ, RZ, RZ ;  /* 0x000000ffff0e7224 */ /* 0x000fe200078e00ff */
[C---:B------:R-:W-:Y:S02]  /*0660*/  LOP3.LUT R17, R9.reuse, 0xc, RZ, 0xfc, !PT ;  /* 0x0000000c09117812 */ /* 0x040fe400078efcff */
[----:B------:R-:W-:Y:S01]  /*0670*/  LOP3.LUT R3, R9, 0xe, RZ, 0xfc, !PT ;  /* 0x0000000e09037812 */ /* 0x000fe200078efcff */
[----:B------:R-:W-:Y:S01]  /*0680*/  @P4 VIADD R11, R11, 0x1 ;  /* 0x000000010b0b4836 */ /* 0x000fe20000000000 */
[----:B------:R-:W-:Y:S02]  /*0690*/  LOP3.LUT R18, R9, 0x7, R40, 0x78, !PT ;  /* 0x0000000709127812 */ /* 0x000fe400078e7828 */
[----:B------:R-:W-:Y:S01]  /*06a0*/  LOP3.LUT R8, R27, 0x7, R40, 0x78, !PT ;  /* 0x000000071b087812 */ /* 0x000fe200078e7828 */
[----:B------:R-:W-:Y:S01]  /*06b0*/  @!P0 IMAD.MOV R11, RZ, RZ, -R11 ;  /* 0x000000ffff0b8224 */ /* 0x000fe200078e0a0b */
[----:B------:R-:W-:Y:S01]  /*06c0*/  LOP3.LUT R30, R25, 0x7, R40, 0x78, !PT ;  /* 0x00000007191e7812 */ /* 0x000fe200078e7828 */
[----:B------:R-:W-:Y:S01]  /*06d0*/  IMAD.SHL.U32 R18, R18, 0x10, RZ ;  /* 0x0000001012127824 */ /* 0x000fe200078e00ff */
        /* <DEDUP_REMOVED lines=8> */
[-C--:B------:R-:W-:Y:S01]  /*0760*/  LOP3.LUT R3, R4, R5.reuse, RZ, 0xfc, !PT ;  /* 0x0000000504037212 */ /* 0x080fe200078efcff */
[----:B--2---:R-:W-:Y:S01]  /*0770*/  IMAD.MOV R4, RZ, RZ, -R15 ;  /* 0x000000ffff047224 */ /* 0x004fe200078e0a0f */
[----:B------:R-:W-:Y:S01]  /*0780*/  LOP3.LUT R26, R44, R12, RZ, 0xfc, !PT ;  /* 0x0000000c2c1a7212 */ /* 0x000fe200078efcff */
[----:B------:R-:W-:Y:S01]  /*0790*/  IMAD.SHL.U32 R2, R2, 0x10, RZ ;  /* 0x0000001002027824 */ /* 0x000fe200078e00ff */
[----:B------:R-:W-:Y:S01]  /*07a0*/  LOP3.LUT R41, R5, R18, RZ, 0xfc, !PT ;  /* 0x0000001205297212 */ /* 0x000fe200078efcff */
[----:B------:R-:W-:Y:S01]  /*07b0*/  IMAD.SHL.U32 R0, R0, 0x10, RZ ;  /* 0x0000001000007824 */ /* 0x000fe200078e00ff */
[----:B------:R-:W-:Y:S01]  /*07c0*/  LOP3.LUT R31, R8, R5, RZ, 0xfc, !PT ;  /* 0x00000005081f7212 */ /* 0x000fe200078efcff */
[----:B------:R-:W-:Y:S01]  /*07d0*/  IMAD R13, R4, R7, RZ ;  /* 0x00000007040d7224 */ /* 0x000fe200078e02ff */
[----:B------:R-:W-:-:S02]  /*07e0*/  LOP3.LUT R30, R30, R5, RZ, 0xfc, !PT ;  /* 0x000000051e1e7212 */ /* 0x000fc400078efcff */
[----:B------:R-:W-:Y:S01]  /*07f0*/  LOP3.LUT R29, R6, R5, RZ, 0xfc, !PT ;  /* 0x00000005061d7212 */ /* 0x000fe200078efcff */
[----:B------:R-:W-:Y:S01]  /*0800*/  IMAD.HI.U32 R13, R15, R13, R14 ;  /* 0x0000000d0f0d7227 */ /* 0x000fe200078e000e */
[-C--:B------:R-:W-:Y:S02]  /*0810*/  LOP3.LUT R28, R28, R5.reuse, RZ, 0xfc, !PT ;  /* 0x000000051c1c7212 */ /* 0x080fe400078efcff */
[-C--:B------:R-:W-:Y:S02]  /*0820*/  LOP3.LUT R2, R2, R5.reuse, RZ, 0xfc, !PT ;  /* 0x0000000502027212 */ /* 0x080fe400078efcff */
[----:B------:R-:W-:Y:S02]  /*0830*/  LOP3.LUT R0, R0, R5, RZ, 0xfc, !PT ;  /* 0x0000000500007212 */ /* 0x000fe400078efcff */
[----:B------:R-:W-:Y:S02]  /*0840*/  LOP3.LUT R24, R44, 0x8, R12, 0xfe, !PT ;  /* 0x000000082c187812 */ /* 0x000fe400078efe0c */
[----:B------:R-:W-:-:S02]  /*0850*/  ISETP.GE.AND P6, PT, R26, RZ, PT ;  /* 0x000000ff1a00720c */ /* 0x000fc40003fc6270 */
[----:B------:R-:W-:Y:S02]  /*0860*/  IABS R5, R42 ;  /* 0x0000002a00057213 */ /* 0x000fe40000000000 */
[----:B------:R-:W-:Y:S02]  /*0870*/  IABS R26, R26 ;  /* 0x0000001a001a7213 */ /* 0x000fe40000000000 */
[----:B------:R-:W-:Y:S01]  /*0880*/  ISETP.GE.AND P4, PT, R24, RZ, PT ;  /* 0x000000ff1800720c */ /* 0x000fe20003f86270 */
[----:B------:R-:W-:Y:S01]  /*0890*/  IMAD.MOV R5, RZ, RZ, -R5 ;  /* 0x000000ffff057224 */ /* 0x000fe200078e0a05 */
[----:B------:R-:W-:Y:S01]  /*08a0*/  IABS R24, R24 ;  /* 0x0000001800187213 */ /* 0x000fe20000000000 */
[C---:B------:R-:W-:Y:S01]  /*08b0*/  IMAD.HI.U32 R8, R13.reuse, R26, RZ ;  /* 0x0000001a0d087227 */ /* 0x040fe200078e00ff */
[----:B------:R-:W-:Y:S02]  /*08c0*/  SEL R43, R16, R11, !P3 ;  /* 0x0000000b102b7207 */ /* 0x000fe40005800000 */
[----:B------:R-:W-:Y:S01]  /*08d0*/  LOP3.LUT R6, R44, 0x10, R12, 0xfe, !PT ;  /* 0x000000102c067812 */ /* 0x000fe200078efe0c */
[----:B------:R-:W-:Y:S01]  /*08e0*/  IMAD.HI.U32 R4, R13, R24, RZ ;  /* 0x000000180d047227 */ /* 0x000fe200078e00ff */
[----:B------:R-:W-:-:S02]  /*08f0*/  LOP3.LUT R11, R44, 0x18, R12, 0xfe, !PT ;  /* 0x000000182c0b7812 */ /* 0x000fc400078efe0c */
[----:B------:R-:W-:Y:S01]  /*0900*/  IABS R22, R6 ;  /* 0x0000000600167213 */ /* 0x000fe20000000000 */
[----:B------:R-:W-:Y:S01]  /*0910*/  IMAD R26, R8, R5, R26 ;  /* 0x00000005081a7224 */ /* 0x000fe200078e021a */
[----:B------:R-:W-:Y:S01]  /*0920*/  IABS R20, R11 ;  /* 0x0000000b00147213 */ /* 0x000fe20000000000 */
[----:B------:R-:W-:Y:S01]  /*0930*/  IMAD R24, R4, R5, R24 ;  /* 0x0000000504187224 */ /* 0x000fe200078e0218 */
[----:B------:R-:W-:Y:S01]  /*0940*/  ISETP.GE.AND P2, PT, R6, RZ, PT ;  /* 0x000000ff0600720c */ /* 0x000fe20003f46270 */
[----:B------:R-:W-:Y:S01]  /*0950*/  IMAD.HI.U32 R4, R13, R22, RZ ;  /* 0x000000160d047227 */ /* 0x000fe200078e00ff */
[C---:B------:R-:W-:Y:S02]  /*0960*/  ISETP.GT.U32.AND P0, PT, R7.reuse, R26, PT ;  /* 0x0000001a0700720c */ /* 0x040fe40003f04070 */
[----:B------:R-:W-:Y:S01]  /*0970*/  ISETP.GT.U32.AND P5, PT, R7, R24, PT ;  /* 0x000000180700720c */ /* 0x000fe20003fa4070 */
[----:B------:R-:W-:Y:S01]  /*0980*/  IMAD.HI.U32 R13, R13, R20, RZ ;  /* 0x000000140d0d7227 */ /* 0x000fe200078e00ff */
[----:B------:R-:W-:-:S03]  /*0990*/  LOP3.LUT R25, RZ, R42, RZ, 0x33, !PT ;  /* 0x0000002aff197212 */ /* 0x000fc600078e33ff */
[-C--:B------:R-:W-:Y:S02]  /*09a0*/  IMAD R22, R4, R5.reuse, R22 ;  /* 0x0000000504167224 */ /* 0x080fe400078e0216 */
[----:B------:R-:W-:Y:S02]  /*09b0*/  IMAD R20, R13, R5, R20 ;  /* 0x000000050d147224 */ /* 0x000fe400078e0214 */
[----:B------:R-:W-:Y:S01]  /*09c0*/  IMAD.SHL.U32 R43, R43, 0x20, RZ ;  /* 0x000000202b2b7824 */ /* 0x000fe200078e00ff */
[C---:B------:R-:W-:Y:S01]  /*09d0*/  ISETP.GT.U32.AND P3, PT, R7.reuse, R22, PT ;  /* 0x000000160700720c */ /* 0x040fe20003f64070 */
[--C-:B------:R-:W-:Y:S01]  /*09e0*/  @!P0 IMAD.IADD R26, R26, 0x1, -R7.reuse ;  /* 0x000000011a1a8824 */ /* 0x100fe200078e0a07 */
[----:B------:R-:W-:Y:S01]  /*09f0*/  ISETP.GT.U32.AND P1, PT, R7, R20, PT ;  /* 0x000000140700720c */ /* 0x000fe20003f24070 */
[----:B------:R-:W-:Y:S01]  /*0a00*/  @!P5 IMAD.IADD R24, R24, 0x1, -R7 ;  /* 0x000000011818d824 */ /* 0x000fe200078e0a07 */
[----:B------:R-:W-:Y:S02]  /*0a10*/  LOP3.LUT R5, R43, 0x10, R12, 0xfe, !PT ;  /* 0x000000102b057812 */ /* 0x000fe400078efe0c */
[----:B------:R-:W-:-:S02]  /*0a20*/  LOP3.LUT R4, R43, 0x18, R12, 0xfe, !PT ;  /* 0x000000182b047812 */ /* 0x000fc400078efe0c */
[----:B------:R-:W-:Y:S01]  /*0a30*/  ISETP.GT.U32.AND P0, PT, R7, R26, PT ;  /* 0x0000001a0700720c */ /* 0x000fe20003f04070 */
[----:B------:R-:W-:Y:S01]  /*0a40*/  IMAD.HI R15, R5, 0x2aaaaaab, RZ ;  /* 0x2aaaaaab050f7827 */ /* 0x000fe200078e02ff */
[----:B------:R-:W-:Y:S02]  /*0a50*/  LOP3.LUT R8, R43, R12, RZ, 0xfc, !PT ;  /* 0x0000000c2b087212 */ /* 0x000fe400078efcff */
[----:B------:R-:W-:Y:S01]  /*0a60*/  LOP3.LUT R6, R43, 0x8, R12, 0xfe, !PT ;  /* 0x000000082b067812 */ /* 0x000fe200078efe0c */
[----:B------:R-:W-:Y:S01]  /*0a70*/  IMAD.HI R13, R4, 0x2aaaaaab, RZ ;  /* 0x2aaaaaab040d7827 */ /* 0x000fe200078e02ff */
[----:B------:R-:W-:Y:S02]  /*0a80*/  ISETP.GT.U32.AND P5, PT, R7, R24, PT ;  /* 0x000000180700720c */ /* 0x000fe40003fa4070 */
[----:B------:R-:W-:Y:S01]  /*0a90*/  SHF.R.U32.HI R14, RZ, 0x1f, R15 ;  /* 0x0000001fff0e7819 */ /* 0x000fe2000001160f */
[----:B------:R-:W-:Y:S01]  /*0aa0*/  @!P3 IMAD.IADD R22, R22, 0x1, -R7 ;  /* 0x000000011616b824 */ /* 0x000fe200078e0a07 */
[----:B------:R-:W-:Y:S01]  /*0ab0*/  SHF.R.U32.HI R12, RZ, 0x1f, R13 ;  /* 0x0000001fff0c7819 */ /* 0x000fe2000001160d */
[--C-:B------:R-:W-:Y:S01]  /*0ac0*/  @!P1 IMAD.IADD R20, R20, 0x1, -R7.reuse ;  /* 0x0000000114149824 */ /* 0x100fe200078e0a07 */
[----:B------:R-:W-:Y:S01]  /*0ad0*/  LEA.HI R14, R15, R14, RZ, 0x17 ;  /* 0x0000000e0f0e7211 */ /* 0x000fe200078fb8ff */
[----:B------:R-:W-:Y:S01]  /*0ae0*/  @!P0 IMAD.IADD R26, R26, 0x1, -R7 ;  /* 0x000000011a1a8824 */ /* 0x000fe200078e0a07 */
[C---:B------:R-:W-:Y:S01]  /*0af0*/  ISETP.GT.U32.AND P3, PT, R7.reuse, R22, PT ;  /* 0x000000160700720c */ /* 0x040fe20003f64070 */
[----:B------:R-:W-:Y:S01]  /*0b00*/  IMAD.HI R19, R8, 0x2aaaaaab, RZ ;  /* 0x2aaaaaab08137827 */ /* 0x000fe200078e02ff */
[----:B------:R-:W-:-:S02]  /*0b10*/  ISETP.GT.U32.AND P1, PT, R7, R20, PT ;  /* 0x000000140700720c */ /* 0x000fc40003f24070 */
[----:B------:R-:W-:Y:S01]  /*0b20*/  LEA.HI R13, R13, R12, RZ, 0x17 ;  /* 0x0000000c0d0d7211 */ /* 0x000fe200078fb8ff */
[----:B------:R-:W-:Y:S01]  /*0b30*/  IMAD R15, R14, -0xc00, R5 ;  /* 0xfffff4000e0f7824 */ /* 0x000fe200078e0205 */
[----:B------:R-:W-:Y:S01]  /*0b40*/  ISETP.GE.AND P0, PT, R11, RZ, PT ;  /* 0x000000ff0b00720c */ /* 0x000fe20003f06270 */
[----:B------:R-:W-:Y:S01]  /*0b50*/  @!P5 IMAD.IADD R24, R24, 0x1, -R7 ;  /* 0x000000011818d824 */ /* 0x000fe200078e0a07 */
[----:B------:R-:W-:Y:S01]  /*0b60*/  SHF.R.U32.HI R18, RZ, 0x1f, R19 ;  /* 0x0000001fff127819 */ /* 0x000fe20000011613 */
[----:B------:R-:W-:Y:S02]  /*0b70*/  IMAD R13, R13, -0xc00, R4 ;  /* 0xfffff4000d0d7824 */ /* 0x000fe400078e0204 */
[----:B------:R-:W2:Y:S01]  /*0b80*/  LDC.64 R4, c[0x0][0x220] ;  /* 0x00008800ff047b82 */ /* 0x000ea20000000a00 */
[----:B------:R-:W-:Y:S01]  /*0b90*/  IMAD.HI R17, R6, 0x2aaaaaab, RZ ;  /* 0x2aaaaaab06117827 */ /* 0x000fe200078e02ff */
[----:B------:R-:W-:-:S03]  /*0ba0*/  LEA.HI R19, R19, R18, RZ, 0x17 ;  /* 0x0000001213137211 */ /* 0x000fc600078fb8ff */
[----:B------:R-:W-:Y:S01]  /*0bb0*/  @!P3 IMAD.IADD R22, R22, 0x1, -R7 ;  /* 0x000000011616b824 */ /* 0x000fe200078e0a07 */
[----:B------:R-:W-:Y:S01]  /*0bc0*/  SHF.R.U32.HI R16, RZ, 0x1f, R17 ;  /* 0x0000001fff107819 */ /* 0x000fe20000011611 */
[----:B------:R-:W-:Y:S01]  /*0bd0*/  @!P1 IMAD.IADD R20, R20, 0x1, -R7 ;  /* 0x0000000114149824 */ /* 0x000fe200078e0a07 */
[----:B------:R-:W-:Y:S01]  /*0be0*/  ISETP.NE.AND P1, PT, R42, RZ, PT ;  /* 0x000000ff2a00720c */ /* 0x000fe20003f25270 */
[----:B------:R-:W-:Y:S01]  /*0bf0*/  @!P6 IMAD.MOV R26, RZ, RZ, -R26 ;  /* 0x000000ffff1ae224 */ /* 0x000fe200078e0a1a */
[----:B------:R-:W-:Y:S01]  /*0c00*/  LEA.HI R17, R17, R16, RZ, 0x17 ;  /* 0x0000001011117211 */ /* 0x000fe200078fb8ff */
[----:B------:R-:W-:Y:S02]  /*0c10*/  @!P4 IMAD.MOV R24, RZ, RZ, -R24 ;  /* 0x000000ffff18c224 */ /* 0x000fe400078e0a18 */
[----:B------:R-:W-:Y:S01]  /*0c20*/  @!P2 IMAD.MOV R22, RZ, RZ, -R22 ;  /* 0x000000ffff16a224 */ /* 0x000fe200078e0a16 */
[----:B------:R-:W-:Y:S01]  /*0c30*/  SEL R23, R25, R26, !P1 ;  /* 0x0000001a19177207 */ /* 0x000fe20004800000 */
[----:B------:R-:W-:-:S02]  /*0c40*/  @!P0 IMAD.MOV R20, RZ, RZ, -R20 ;  /* 0x000000ffff148224 */ /* 0x000fc400078e0a14 */
[----:B------:R-:W-:Y:S01]  /*0c50*/  IMAD R11, R19, -0xc00, R8 ;  /* 0xfffff400130b7824 */ /* 0x000fe200078e0208 */
[----:B------:R-:W-:Y:S01]  /*0c60*/  SEL R19, R25, R24, !P1 ;  /* 0x0000001819137207 */ /* 0x000fe20004800000 */
[----:B------:R-:W-:Y:S01]  /*0c70*/  IMAD R23, R23, 0xc00, R10 ;  /* 0x00000c0017177824 */ /* 0x000fe200078e020a */
[----:B------:R-:W-:Y:S01]  /*0c80*/  SEL R7, R25, R22, !P1 ;  /* 0x0000001619077207 */ /* 0x000fe20004800000 */
[----:B------:R-:W-:Y:S01]  /*0c90*/  IMAD R17, R17, -0xc00, R6 ;  /* 0xfffff40011117824 */ /* 0x000fe200078e0206 */
[----:B------:R-:W-:Y:S01]  /*0ca0*/  SEL R25, R25, R20, !P1 ;  /* 0x0000001419197207 */ /* 0x000fe20004800000 */
[--C-:B------:R-:W-:Y:S02]  /*0cb0*/  IMAD R19, R19, 0xc00, R10.reuse ;  /* 0x00000c0013137824 */ /* 0x100fe400078e020a */
[----:B------:R-:W-:Y:S01]  /*0cc0*/  IMAD R61, R7, 0xc00, R10 ;  /* 0x00000c00073d7824 */ /* 0x000fe200078e020a */
[----:B------:R-:W-:Y:S01]  /*0cd0*/  SHF.R.U32.HI R7, RZ, 0x4, R40 ;  /* 0x00000004ff077819 */ /* 0x000fe20000011628 */
[----:B------:R-:W-:-:S02]  /*0ce0*/  IMAD R25, R25, 0xc00, R10 ;  /* 0x00000c0019197824 */ /* 0x000fc400078e020a */
[----:B-----5:R-:W-:Y:S01]  /*0cf0*/  IMAD.WIDE R26, R23, 0x2, R62 ;  /* 0x00000002171a7825 */ /* 0x020fe200078e023e */
[----:B------:R-:W-:-:S03]  /*0d00*/  SGXT.U32 R7, R7, 0x1 ;  /* 0x000000010707781a */ /* 0x000fc60000000000 */
[----:B------:R-:W-:Y:S01]  /*0d10*/  IMAD R11, R11, 0xc00, R10 ;  /* 0x00000c000b0b7824 */ /* 0x000fe200078e020a */
[----:B------:R-:W-:Y:S01]  /*0d20*/  @!PT LDS RZ, [RZ] ;  /* 0x00000000fffff984 */ /* 0x000fe20000000800 */
[----:B------:R-:W-:Y:S01]  /*0d30*/  @!PT LDS RZ, [RZ] ;  /* 0x00000000fffff984 */ /* 0x000fe20000000800 */
[----:B------:R-:W-:Y:S01]  /*0d40*/  @!PT LDS RZ, [RZ] ;  /* 0x00000000fffff984 */ /* 0x000fe20000000800 */
[----:B------:R-:W-:Y:S01]  /*0d50*/  LDGSTS.E.BYPASS.LTC128B.128 [R49], desc[UR6][R26.64] ;  /* 0x000000001a317fae */ /* 0x000fe2000b901d46 */
[----:B------:R-:W-:Y:S01]  /*0d60*/  IMAD.WIDE R58, R19, 0x2, R62 ;  /* 0x00000002133a7825 */ /* 0x000fe200078e023e */
[----:B------:R-:W-:Y:S02]  /*0d70*/  LOP3.LUT R12, R7, 0x7, R40, 0x78, !PT ;  /* 0x00000007070c7812 */ /* 0x000fe400078e7828 */
[----:B------:R-:W-:Y:S01]  /*0d80*/  LOP3.LUT R19, R7, 0x4, RZ, 0xfc, !PT ;  /* 0x0000000407137812 */ /* 0x000fe200078efcff */
[----:B------:R-:W-:Y:S01]  /*0d90*/  IMAD R21, R17, 0xc00, R10 ;  /* 0x00000c0011157824 */ /* 0x000fe200078e020a */
[----:B------:R4:W-:Y:S01]  /*0da0*/  LDGSTS.E.BYPASS.LTC128B.128 [R48], desc[UR6][R58.64] ;  /* 0x000000003a307fae */ /* 0x0009e2000b901d46 */
[----:B------:R-:W-:Y:S01]  /*0db0*/  IMAD.WIDE R60, R61, 0x2, R62 ;  /* 0x000000023d3c7825 */ /* 0x000fe200078e023e */
[----:B------:R-:W-:Y:S02]  /*0dc0*/  LOP3.LUT R17, R7, 0x6, RZ, 0xfc, !PT ;  /* 0x0000000607117812 */ /* 0x000fe400078efcff */
[----:B------:R-:W-:Y:S01]  /*0dd0*/  LOP3.LUT R8, R19, 0x7, R40, 0x78, !PT ;  /* 0x0000000713087812 */ /* 0x000fe200078e7828 */
[----:B------:R-:W-:Y:S01]  /*0de0*/  IMAD R22, R15, 0xc00, R10 ;  /* 0x00000c000f167824 */ /* 0x000fe200078e020a */
[----:B------:R-:W-:Y:S01]  /*0df0*/  LDGSTS.E.BYPASS.LTC128B.128 [R47], desc[UR6][R60.64] ;  /* 0x000000003c2f7fae */ /* 0x000fe2000b901d46 */
[----:B------:R-:W-:Y:S01]  /*0e00*/  IMAD.WIDE R62, R25, 0x2, R62 ;  /* 0x00000002193e7825 */ /* 0x000fe200078e023e */
[----:B------:R-:W-:-:S02]  /*0e10*/  LOP3.LUT R15, R7, 0x8, RZ, 0xfc, !PT ;  /* 0x00000008070f7812 */ /* 0x000fc400078efcff */
[----:B------:R-:W-:Y:S01]  /*0e20*/  LOP3.LUT R36, R17, 0x7, R40, 0x78, !PT ;  /* 0x0000000711247812 */ /* 0x000fe200078e7828 */
[----:B------:R-:W-:Y:S01]  /*0e30*/  IMAD R24, R13, 0xc00, R10 ;  /* 0x00000c000d187824 */ /* 0x000fe200078e020a */
[----:B------:R5:W-:Y:S01]  /*0e40*/  LDGSTS.E.BYPASS.LTC128B.128 [R46], desc[UR6][R62.64] ;  /* 0x000000003e2e7fae */ /* 0x000be2000b901d46 */
[--C-:B--2---:R-:W-:Y:S01]  /*0e50*/  IMAD.WIDE R10, R11, 0x2, R4.reuse ;  /* 0x000000020b0a7825 */ /* 0x104fe200078e0204 */
[----:B------:R-:W-:Y:S02]  /*0e60*/  LOP3.LUT R13, R7, 0xa, RZ, 0xfc, !PT ;  /* 0x0000000a070d7812 */ /* 0x000fe400078efcff */
[----:B------:R-:W0:Y:S01]  /*0e70*/  LDGDEPBAR ;  /* 0x00000000000079af */ /* 0x000e220000000000 */
[--C-:B------:R-:W-:Y:S01]  /*0e80*/  IMAD.WIDE R20, R21, 0x2, R4.reuse ;  /* 0x0000000215147825 */ /* 0x100fe200078e0204 */
[----:B------:R-:W-:Y:S02]  /*0e90*/  LOP3.LUT R6, R15, 0x7, R40, 0x78, !PT ;  /* 0x000000070f067812 */ /* 0x000fe400078e7828 */
[----:B------:R2:W-:Y:S01]  /*0ea0*/  LDGSTS.E.BYPASS.LTC128B.128 [R49+0x2000], desc[UR6][R10.64] ;  /* 0x020000000a317fae */ /* 0x0005e2000b901d46 */
[----:B------:R-:W-:Y:S01]  /*0eb0*/  IMAD.WIDE R22, R22, 0x2, R4 ;  /* 0x0000000216167825 */ /* 0x000fe200078e0204 */
[----:B------:R-:W-:-:S02]  /*0ec0*/  LOP3.LUT R34, R13, 0x7, R40, 0x78, !PT ;  /* 0x000000070d227812 */ /* 0x000fc400078e7828 */
[----:B------:R3:W-:Y:S01]  /*0ed0*/  LDGSTS.E.BYPASS.LTC128B.128 [R48+0x2000], desc[UR6][R20.64] ;  /* 0x0200000014307fae */ /* 0x0007e2000b901d46 */
[----:B------:R-:W-:Y:S01]  /*0ee0*/  IMAD.WIDE R24, R24, 0x2, R4 ;  /* 0x0000000218187825 */ /* 0x000fe200078e0204 */
[----:B------:R-:W-:Y:S02]  /*0ef0*/  LOP3.LUT R33, R7, 0x2, RZ, 0xfc, !PT ;  /* 0x0000000207217812 */ /* 0x000fe400078efcff */
[----:B------:R3:W-:Y:S01]  /*0f00*/  LDGSTS.E.BYPASS.LTC128B.128 [R47+0x2000], desc[UR6][R22.64] ;  /* 0x02000000162f7fae */ /* 0x0007e2000b901d46 */
[----:B------:R-:W-:Y:S01]  /*0f10*/  IMAD.SHL.U32 R4, R9, 0x8, RZ ;  /* 0x0000000809047824 */ /* 0x000fe200078e00ff */
[C---:B------:R-:W-:Y:S01]  /*0f20*/  LOP3.LUT R9, R7.reuse, 0xc, RZ, 0xfc, !PT ;  /* 0x0000000c07097812 */ /* 0x040fe200078efcff */
[----:B------:R-:W-:Y:S01]  /*0f30*/  IMAD.SHL.U32 R12, R12, 0x10, RZ ;  /* 0x000000100c0c7824 */ /* 0x000fe200078e00ff */
[----:B------:R3:W-:Y:S01]  /*0f40*/  LDGSTS.E.BYPASS.LTC128B.128 [R46+0x2000], desc[UR6][R24.64] ;  /* 0x02000000182e7fae */ /* 0x0007e2000b901d46 */
[----:B------:R-:W-:Y:S01]  /*0f50*/  LOP3.LUT R7, R7, 0xe, RZ, 0xfc, !PT ;  /* 0x0000000e07077812 */ /* 0x000fe200078efcff */
[----:B------:R-:W-:Y:S01]  /*0f60*/  IMAD.SHL.U32 R8, R8, 0x10, RZ ;  /* 0x0000001008087824 */ /* 0x000fe200078e00ff */
[----:B------:R-:W-:Y:S01]  /*0f70*/  LOP3.LUT R5, R4, 0x10, R39, 0xf8, !PT ;  /* 0x0000001004057812 */ /* 0x000fe200078ef827 */
[----:B------:R-:W0:Y:S01]  /*0f80*/  LDGDEPBAR ;  /* 0x00000000000079af */ /* 0x000e220000000000 */
[----:B------:R-:W-:Y:S01]  /*0f90*/  IADD3 R53, P1, R58, 0x100, RZ ;  /* 0x000001003a357810 */ /* 0x000fe20007f3e0ff */
[----:B------:R-:W-:Y:S01]  /*0fa0*/  IMAD.SHL.U32 R36, R36, 0x10, RZ ;  /* 0x0000001024247824 */ /* 0x000fe200078e00ff */
[----:B------:R-:W-:Y:S01]  /*0fb0*/  LOP3.LUT R5, R5, 0x7, R40, 0xf8, !PT ;  /* 0x0000000705057812 */ /* 0x000fe200078ef828 */
[----:B------:R-:W-:Y:S01]  /*0fc0*/  IMAD.SHL.U32 R6, R6, 0x10, RZ ;  /* 0x0000001006067824 */ /* 0x000fe200078e00ff */
[----:B------:R-:W-:Y:S01]  /*0fd0*/  IADD3 R51, P0, R26, 0x100, RZ ;  /* 0x000001001a337810 */ /* 0x000fe20007f1e0ff */
[----:B------:R-:W-:Y:S01]  /*0fe0*/  IMAD.X R52, RZ, RZ, R59, P1 ;  /* 0x000000ffff347224 */ /* 0x000fe200008e063b */
[----:B------:R-:W-:Y:S01]  /*0ff0*/  LOP3.LUT R38, R33, 0x7, R40, 0x78, !PT ;  /* 0x0000000721267812 */ /* 0x000fe200078e7828 */
[----:B------:R-:W-:Y:S01]  /*1000*/  IMAD.SHL.U32 R5, R5, 0x100, RZ ;  /* 0x0000010005057824 */ /* 0x000fe200078e00ff */
[----:B------:R-:W-:Y:S01]  /*1010*/  LOP3.LUT R4, R9, 0x7, R40, 0x78, !PT ;  /* 0x0000000709047812 */ /* 0x000fe200078e7828 */
[----:B------:R-:W-:Y:S01]  /*1020*/  IMAD.X R50, RZ, RZ, R27, P0 ;  /* 0x000000ffff327224 */ /* 0x000fe200000e061b */
[----:B------:R-:W-:Y:S01]  /*1030*/  LOP3.LUT R32, R7, 0x7, R40, 0x78, !PT ;  /* 0x0000000707207812 */ /* 0x000fe200078e7828 */
[----:B------:R-:W-:Y:S01]  /*1040*/  IMAD.SHL.U32 R38, R38, 0x10, RZ ;  /* 0x0000001026267824 */ /* 0x000fe200078e00ff */
[----:B------:R-:W-:Y:S01]  /*1050*/  LOP3.LUT R45, R5, R12, RZ, 0xfc, !PT ;  /* 0x0000000c052d7212 */ /* 0x000fe200078efcff */
[----:B------:R-:W-:Y:S01]  /*1060*/  IMAD.SHL.U32 R34, R34, 0x10, RZ ;  /* 0x0000001022227824 */ /* 0x000fe200078e00ff */
[----:B------:R-:W-:Y:S01]  /*1070*/  IADD3 R57, P3, R62, 0x100, RZ ;  /* 0x000001003e397810 */ /* 0x000fe20007f7e0ff */
[----:B------:R-:W-:Y:S01]  /*1080*/  IMAD.SHL.U32 R4, R4, 0x10, RZ ;  /* 0x0000001004047824 */ /* 0x000fe200078e00ff */
[----:B------:R-:W-:Y:S01]  /*1090*/  IADD3 R55, P2, R60, 0x100, RZ ;  /* 0x000001003c377810 */ /* 0x000fe20007f5e0ff */
[----:B------:R-:W-:Y:S01]  /*10a0*/  IMAD.SHL.U32 R32, R32, 0x10, RZ ;  /* 0x0000001020207824 */ /* 0x000fe200078e00ff */
[----:B----4-:R-:W-:Y:S01]  /*10b0*/  IADD3 R59, P0, R10, 0x100, RZ ;  /* 0x000001000a3b7810 */ /* 0x010fe20007f1e0ff */
[----:B------:R-:W-:Y:S01]  /*10c0*/  IMAD.X R56, RZ, RZ, R63, P3 ;  /* 0x000000ffff387224 */ /* 0x000fe200018e063f */
[----:B------:R-:W-:Y:S01]  /*10d0*/  IADD3 R65, P3, R24, 0x100, RZ ;  /* 0x0000010018417810 */ /* 0x000fe20007f7e0ff */
[----:B------:R-:W-:Y:S01]  /*10e0*/  IMAD.X R54, RZ, RZ, R61, P2 ;  /* 0x000000ffff367224 */ /* 0x000fe200010e063d */
[----:B-1---5:R-:W-:Y:S01]  /*10f0*/  IADD3 R63, P2, R22, 0x100, RZ ;  /* 0x00000100163f7810 */ /* 0x022fe20007f5e0ff */
[----:B------:R-:W-:-:S04]  /*1100*/  DEPBAR.LE SB0, 0x0 ;  /* 0x000080000000791a */ /* 0x000fc80000000000 */
[----:B------:R-:W-:Y:S01]  /*1110*/  BAR.SYNC.DEFER_BLOCKING 0x0 ;  /* 0x0000000000007b1d */ /* 0x000fe20000010000 */
[----:B------:R-:W-:Y:S01]  /*1120*/  IADD3 R61, P1, R20, 0x100, RZ ;  /* 0x00000100143d7810 */ /* 0x000fe20007f3e0ff */
[----:B------:R-:W-:Y:S01]  /*1130*/  IMAD.X R58, RZ, RZ, R11, P0 ;  /* 0x000000ffff3a7224 */ /* 0x000fe200000e060b */
[-C--:B------:R-:W-:Y:S01]  /*1140*/  LOP3.LUT R38, R38, R5.reuse, RZ, 0xfc, !PT ;  /* 0x0000000526267212 */ /* 0x080fe200078efcff */
[----:B------:R-:W-:Y:S01]  /*1150*/  IMAD.X R64, RZ, RZ, R25, P3 ;  /* 0x000000ffff407224 */ /* 0x000fe200018e0619 */
[-C--:B------:R-:W-:Y:S01]  /*1160*/  LOP3.LUT R37, R8, R5.reuse, RZ, 0xfc, !PT ;  /* 0x0000000508257212 */ /* 0x080fe200078efcff */
[----:B------:R-:W-:Y:S01]  /*1170*/  IMAD.X R62, RZ, RZ, R23, P2 ;  /* 0x000000ffff3e7224 */ /* 0x000fe200010e0617 */
[-C--:B------:R-:W-:Y:S01]  /*1180*/  LOP3.LUT R36, R36, R5.reuse, RZ, 0xfc, !PT ;  /* 0x0000000524247212 */ /* 0x080fe200078efcff */
[----:B------:R-:W-:Y:S01]  /*1190*/  IMAD.X R60, RZ, RZ, R21, P1 ;  /* 0x000000ffff3c7224 */ /* 0x000fe200008e0615 */
[----:B------:R-:W-:Y:S02]  /*11a0*/  LOP3.LUT R35, R6, R5, RZ, 0xfc, !PT ;  /* 0x0000000506237212 */ /* 0x000fe400078efcff */
[----:B------:R-:W-:-:S02]  /*11b0*/  CS2R R6, SRZ ;  /* 0x0000000000067805 */ /* 0x000fc4000001ff00 */
[-C--:B------:R-:W-:Y:S02]  /*11c0*/  LOP3.LUT R34, R34, R5.reuse, RZ, 0xfc, !PT ;  /* 0x0000000522227212 */ /* 0x080fe400078efcff */
[----:B------:R-:W-:Y:S02]  /*11d0*/  CS2R R8, SRZ ;  /* 0x0000000000087805 */ /* 0x000fe4000001ff00 */
[-C--:B------:R-:W-:Y:S02]  /*11e0*/  LOP3.LUT R33, R4, R5.reuse, RZ, 0xfc, !PT ;  /* 0x0000000504217212 */ /* 0x080fe400078efcff */
[----:B--2---:R-:W-:Y:S02]  /*11f0*/  CS2R R10, SRZ ;  /* 0x00000000000a7805 */ /* 0x004fe4000001ff00 */
[----:B------:R-:W-:Y:S02]  /*1200*/  LOP3.LUT R32, R32, R5, RZ, 0xfc, !PT ;  /* 0x0000000520207212 */ /* 0x000fe400078efcff */
[----:B------:R-:W-:Y:S01]  /*1210*/  CS2R R4, SRZ ;  /* 0x0000000000047805 */ /* 0x000fe2000001ff00 */
[----:B------:R3:W1:Y:S04]  /*1220*/  LDSM.16.M88.4 R12, [R45+UR4] ;  /* 0x000000042d0c783b */ /* 0x0006680008000200 */
[----:B------:R3:W2:Y:S02]  /*1230*/  LDSM.16.M88.4 R16, [R41+UR4+0x2000] ;  /* 0x002000042910783b */ /* 0x0006a40008000200 */
.L_x_0:
[----:B---3--:R-:W-:-:S01]  /*1240*/  LDSM.16.M88.4 R20, [R38+UR4] ;  /* 0x000000042614783b */ /* 0x008fc20008000200 */
[----:B-12---:R-:W-:Y:S03]  /*1250*/  HMMA.16816.F32.BF16 R4, R12, R16, R4 ;  /* 0x000000100c04723c */ /* 0x006fe60000041804 */
[----:B----4-:R-:W1:Y:S02]  /*1260*/  LDSM.16.M88.4 R24, [R31+UR4+0x2000] ;  /* 0x002000041f18783b */ /* 0x010e640008000200 */
[C---:B------:R-:W-:Y:S01]  /*1270*/  ISETP.GE.U32.AND P4, PT, R66.reuse, 0xb80, PT ;  /* 0x00000b804200780c */ /* 0x040fe20003f86070 */
[----:B------:R-:W-:Y:S01]  /*1280*/  HMMA.16816.F32.BF16 R8, R12, R18, R8 ;  /* 0x000000120c08723c */ /* 0x000fe20000041808 */
[----:B------:R-:W-:Y:S04]  /*1290*/  LDSM.16.M88.4 R12, [R37+UR4] ;  /* 0x00000004250c783b */ /* 0x000fe80008000200 */
[----:B------:R-:W2:Y:S01]  /*12a0*/  LDSM.16.M88.4 R16, [R30+UR4+0x2000] ;  /* 0x002000041e10783b */ /* 0x000ea20008000200 */
[----:B------:R-:W-:Y:S11]  /*12b0*/  VIADD R66, R66, 0x80 ;  /* 0x0000008042427836 */ /* 0x000ff60000000000 */
[----:B------:R-:W-:-:S01]  /*12c0*/  @!UPT UIADD3 URZ, URZ, URZ, URZ ;  /* 0x0000003f3f3ff290 */ /* 0x000fc2000fffe03f */
[----:B-1----:R-:W-:Y:S06]  /*12d0*/  HMMA.16816.F32.BF16 R4, R20, R24, R4 ;  /* 0x000000181404723c */ /* 0x002fec0000041804 */
[----:B------:R-:W-:Y:S01]  /*12e0*/  HMMA.16816.F32.BF16 R8, R20, R26, R8 ;  /* 0x0000001a1408723c */ /* 0x000fe20000041808 */
[----:B------:R-:W-:Y:S04]  /*12f0*/  LDSM.16.M88.4 R20, [R36+UR4] ;  /* 0x000000042414783b */ /* 0x000fe80008000200 */
[----:B------:R-:W1:Y:S11]  /*1300*/  LDSM.16.M88.4 R24, [R29+UR4+0x2000] ;  /* 0x002000041d18783b */ /* 0x000e760008000200 */
[----:B------:R-:W-:-:S02]  /*1310*/  @!UPT UIADD3 URZ, URZ, URZ, URZ ;  /* 0x0000003f3f3ff290 */ /* 0x000fc4000fffe03f */
[----:B--2---:R-:W-:Y:S06]  /*1320*/  HMMA.16816.F32.BF16 R4, R12, R16, R4 ;  /* 0x000000100c04723c */ /* 0x004fec0000041804 */
[----:B------:R-:W-:Y:S01]  /*1330*/  HMMA.16816.F32.BF16 R8, R12, R18, R8 ;  /* 0x000000120c08723c */ /* 0x000fe20000041808 */
[----:B------:R-:W-:Y:S04]  /*1340*/  LDSM.16.M88.4 R12, [R35+UR4] ;  /* 0x00000004230c783b */ /* 0x000fe80008000200 */
[----:B------:R-:W2:Y:S11]  /*1350*/  LDSM.16.M88.4 R16, [R28+UR4+0x2000] ;  /* 0x002000041c10783b */ /* 0x000eb60008000200 */
[----:B------:R-:W-:-:S02]  /*1360*/  @!UPT UIADD3 URZ, URZ, URZ, URZ ;  /* 0x0000003f3f3ff290 */ /* 0x000fc4000fffe03f */
        /* <DEDUP_REMOVED lines=13> */
[----:B------:R-:W1:Y:S01]  /*1440*/  LDSM.16.M88.4 R24, [R0+UR4+0x2000] ;  /* 0x002000040018783b */ /* 0x000e620008000200 */
[----:B------:R-:W-:Y:S11]  /*1450*/  BAR.SYNC.DEFER_BLOCKING 0x0 ;  /* 0x0000000000007b1d */ /* 0x000ff60000010000 */
[----:B------:R-:W-:-:S01]  /*1460*/  @!UPT UIADD3 URZ, URZ, URZ, URZ ;  /* 0x0000003f3f3ff290 */ /* 0x000fc2000fffe03f */
[----:B--2---:R-:W-:Y:S06]  /*1470*/  HMMA.16816.F32.BF16 R4, R12, R16, R4 ;  /* 0x000000100c04723c */ /* 0x004fec0000041804 */
[----:B------:R-:W-:Y:S11]  /*1480*/  HMMA.16816.F32.BF16 R8, R12, R18, R8 ;  /* 0x000000120c08723c */ /* 0x000ff60000041808 */
[----:B------:R-:W-:Y:S07]  /*1490*/  @!UPT UIADD3 URZ, URZ, URZ, URZ ;  /* 0x0000003f3f3ff290 */ /* 0x000fee000fffe03f */
[----:B-1----:R-:W-:Y:S05]  /*14a0*/  HMMA.16816.F32.BF16 R4, R20, R24, R4 ;  /* 0x000000181404723c */ /* 0x002fea0000041804 */
[----:B------:R-:W-:-:S01]  /*14b0*/  IADD3 R14, P1, R51, UR8, RZ ;  /* 0x00000008330e7c10 */ /* 0x000fc2000ff3e0ff */
[----:B------:R-:W-:Y:S05]  /*14c0*/  HMMA.16816.F32.BF16 R8, R20, R26, R8 ;  /* 0x0000001a1408723c */ /* 0x000fea0000041808 */
[----:B------:R-:W-:Y:S02]  /*14d0*/  IADD3 R18, P0, R53, UR8, RZ ;  /* 0x0000000835127c10 */ /* 0x000fe4000ff1e0ff */
[----:B------:R-:W-:Y:S04]  /*14e0*/  IADD3.X R15, R50, UR5, RZ, P1, !PT ;  /* 0x00000005320f7c10 */ /* 0x000fe80008ffe4ff */
[----:B------:R-:W-:Y:S01]  /*14f0*/  IADD3 R68, P1, R55, UR8, RZ ;  /* 0x0000000837447c10 */ /* 0x000fe2000ff3e0ff */
[----:B------:R-:W-:Y:S01]  /*1500*/  @!PT LDS RZ, [RZ] ;  /* 0x00000000fffff984 */ /* 0x000fe20000000800 */
[----:B------:R-:W-:Y:S01]  /*1510*/  @!PT LDS RZ, [RZ] ;  /* 0x00000000fffff984 */ /* 0x000fe20000000800 */
[----:B------:R-:W-:Y:S01]  /*1520*/  @!PT LDS RZ, [RZ] ;  /* 0x00000000fffff984 */ /* 0x000fe20000000800 */
[----:B------:R1:W-:Y:S01]  /*1530*/  LDGSTS.E.BYPASS.LTC128B.128 [R49], desc[UR6][R14.64], !P4 ;  /* 0x000000000e317fae */ /* 0x0003e2000e101d46 */
[----:B------:R-:W-:Y:S02]  /*1540*/  IADD3.X R19, R52, UR5, RZ, P0, !PT ;  /* 0x0000000534137c10 */ /* 0x000fe400087fe4ff */
[----:B------:R-:W-:Y:S02]  /*1550*/  IADD3.X R69, R54, UR5, RZ, P1, !PT ;  /* 0x0000000536457c10 */ /* 0x000fe40008ffe4ff */
[----:B------:R-:W-:Y:S01]  /*1560*/  IADD3 R24, P0, R57, UR8, RZ ;  /* 0x0000000839187c10 */ /* 0x000fe2000ff1e0ff */
[----:B------:R2:W-:Y:S01]  /*1570*/  LDGSTS.E.BYPASS.LTC128B.128 [R48], desc[UR6][R18.64], !P4 ;  /* 0x0000000012307fae */ /* 0x0005e2000e101d46 */
[----:B------:R-:W-:Y:S02]  /*1580*/  IADD3 R16, P3, R59, UR8, RZ ;  /* 0x000000083b107c10 */ /* 0x000fe4000ff7e0ff */
[----:B------:R-:W-:Y:S01]  /*1590*/  IADD3.X R25, R56, UR5, RZ, P0, !PT ;  /* 0x0000000538197c10 */ /* 0x000fe200087fe4ff */
[----:B------:R3:W-:Y:S01]  /*15a0*/  LDGSTS.E.BYPASS.LTC128B.128 [R47], desc[UR6][R68.64], !P4 ;  /* 0x00000000442f7fae */ /* 0x0007e2000e101d46 */
[----:B------:R-:W-:Y:S03]  /*15b0*/  IADD3.X R17, R58, UR5, RZ, P3, !PT ;  /* 0x000000053a117c10 */ /* 0x000fe60009ffe4ff */
[----:B------:R-:W-:Y:S04]  /*15c0*/  LDGSTS.E.BYPASS.LTC128B.128 [R46], desc[UR6][R24.64], !P4 ;  /* 0x00000000182e7fae */ /* 0x000fe8000e101d46 */
[----:B------:R-:W0:Y:S04]  /*15d0*/  LDGDEPBAR ;  /* 0x00000000000079af */ /* 0x000e280000000000 */
[----:B------:R-:W-:Y:S01]  /*15e0*/  LDGSTS.E.BYPASS.LTC128B.128 [R49+0x2000], desc[UR6][R16.64], !P4 ;  /* 0x0200000010317fae */ /* 0x000fe2000e101d46 */
[----:B-1----:R-:W-:Y:S04]  /*15f0*/  IADD3 R14, P2, R61, UR8, RZ ;  /* 0x000000083d0e7c10 */ /* 0x002fe8000ff5e0ff */
[----:B------:R-:W-:Y:S02]  /*1600*/  IADD3.X R15, R60, UR5, RZ, P2, !PT ;  /* 0x000000053c0f7c10 */ /* 0x000fe400097fe4ff */
[----:B--2---:R-:W-:Y:S03]  /*1610*/  IADD3 R18, P1, R63, UR8, RZ ;  /* 0x000000083f127c10 */ /* 0x004fe6000ff3e0ff */
[----:B------:R1:W-:Y:S01]  /*1620*/  LDGSTS.E.BYPASS.LTC128B.128 [R48+0x2000], desc[UR6][R14.64], !P4 ;  /* 0x020000000e307fae */ /* 0x0003e2000e101d46 */
[----:B---3--:R-:W-:Y:S01]  /*1630*/  IADD3 R68, P0, R65, UR8, RZ ;  /* 0x0000000841447c10 */ /* 0x008fe2000ff1e0ff */
[----:B------:R-:W-:Y:S01]  /*1640*/  UIADD3 UR8, UP0, UR8, 0x100, URZ ;  /* 0x0000010008087890 */ /* 0x000fe2000ff1e03f */
[----:B------:R-:W-:Y:S02]  /*1650*/  IADD3.X R19, R62, UR5, RZ, P1, !PT ;  /* 0x000000053e137c10 */ /* 0x000fe40008ffe4ff */
[----:B------:R-:W-:Y:S01]  /*1660*/  IADD3.X R69, R64, UR5, RZ, P0, !PT ;  /* 0x0000000540457c10 */ /* 0x000fe200087fe4ff */
[----:B------:R-:W-:Y:S02]  /*1670*/  UIADD3.X UR5, URZ, UR5, URZ, UP0, !UPT ;  /* 0x000000053f057290 */ /* 0x000fe400087fe43f */
[----:B------:R2:W-:Y:S04]  /*1680*/  LDGSTS.E.BYPASS.LTC128B.128 [R47+0x2000], desc[UR6][R18.64], !P4 ;  /* 0x02000000122f7fae */ /* 0x0005e8000e101d46 */
[----:B------:R4:W-:Y:S04]  /*1690*/  LDGSTS.E.BYPASS.LTC128B.128 [R46+0x2000], desc[UR6][R68.64], !P4 ;  /* 0x02000000442e7fae */ /* 0x0009e8000e101d46 */
[----:B------:R-:W0:Y:S01]  /*16a0*/  LDGDEPBAR ;  /* 0x00000000000079af */ /* 0x000e220000000000 */
[----:B------:R-:W-:Y:S04]  /*16b0*/  DEPBAR.LE SB0, 0x0 ;  /* 0x000080000000791a */ /* 0x000fe80000000000 */
[----:B------:R-:W-:Y:S06]  /*16c0*/  BAR.SYNC.DEFER_BLOCKING 0x0 ;  /* 0x0000000000007b1d */ /* 0x000fec0000010000 */
[----:B-1----:R4:W1:Y:S04]  /*16d0*/  LDSM.16.M88.4 R12, [R45+UR4] ;  /* 0x000000042d0c783b */ /* 0x0028680008000200 */
[----:B--2---:R4:W1:Y:S01]  /*16e0*/  LDSM.16.M88.4 R16, [R41+UR4+0x2000] ;  /* 0x002000042910783b */ /* 0x0048620008000200 */
[----:B------:R-:W-:Y:S08]  /*16f0*/  @!P4 BRA `(.L_x_0) ;  /* 0xfffffff800d0c947 */ /* 0x000ff0000383ffff */
[----:B------:R-:W-:-:S04]  /*1700*/  DEPBAR.LE SB0, 0x0 ;  /* 0x000080000000791a */ /* 0x000fc80000000000 */
[C---:B-1----:R-:W-:Y:S01]  /*1710*/  LOP3.LUT R16, R40.reuse, 0x1f, RZ, 0xc0, !PT ;  /* 0x0000001f28107812 */ /* 0x042fe200078ec0ff */
[----:B------:R-:W1:Y:S01]  /*1720*/  LDC.64 R18, c[0x0][0x210] ;  /* 0x00008400ff127b82 */ /* 0x000e620000000a00 */
[C---:B------:R-:W-:Y:S01]  /*1730*/  LOP3.LUT R2, R40.reuse, 0x3, RZ, 0xc0, !PT ;  /* 0x0000000328027812 */ /* 0x040fe200078ec0ff */
[----:B------:R-:W-:Y:S01]  /*1740*/  IMAD.SHL.U32 R0, R40, 0x8, RZ ;  /* 0x0000000828007824 */ /* 0x000fe200078e00ff */
[----:B------:R-:W-:Y:S02]  /*1750*/  LOP3.LUT R13, R39, 0x8, RZ, 0xc0, !PT ;  /* 0x00000008270d7812 */ /* 0x000fe400078ec0ff */
[----:B------:R-:W-:Y:S02]  /*1760*/  CS2R R14, SRZ ;  /* 0x00000000000e7805 */ /* 0x000fe4000001ff00 */
[----:B------:R-:W-:Y:S02]  /*1770*/  SHF.R.U32.HI R16, RZ, 0x2, R16 ;  /* 0x00000002ff107819 */ /* 0x000fe40000011610 */
[----:B------:R-:W-:Y:S01]  /*1780*/  LOP3.LUT R3, R44, 0x1f, R39, 0xf8, !PT ;  /* 0x0000001f2c037812 */ /* 0x000fe200078ef827 */
[----:B------:R-:W-:Y:S01]  /*1790*/  IMAD R12, R2, 0x2, R13 ;  /* 0x00000002020c7824 */ /* 0x000fe200078e020d */
[----:B------:R-:W-:Y:S01]  /*17a0*/  LOP3.LUT R13, R16, 0x10, R39, 0xf8, !PT ;  /* 0x00000010100d7812 */ /* 0x000fe200078ef827 */
[----:B------:R-:W2:Y:S01]  /*17b0*/  LDC.64 R26, c[0x0][0x228] ;  /* 0x00008a00ff1a7b82 */ /* 0x000ea20000000a00 */
[----:B------:R-:W-:-:S07]  /*17c0*/  LOP3.LUT R0, R43, 0x18, R0, 0xf8, !PT ;  /* 0x000000182b007812 */ /* 0x000fce00078ef800 */
[----:B------:R-:W-:Y:S01]  /*17d0*/  BAR.SYNC.DEFER_BLOCKING 0x0 ;  /* 0x0000000000007b1d */ /* 0x000fe20000010000 */
[----:B------:R-:W-:Y:S01]  /*17e0*/  ISETP.GE.AND P0, PT, R3, R42, PT ;  /* 0x0000002a0300720c */ /* 0x000fe20003f06270 */
[----:B------:R-:W-:-:S03]  /*17f0*/  IMAD R12, R13, 0x28, R12 ;  /* 0x000000280d0c7824 */ /* 0x000fc600078e020c */
[----:B------:R-:W-:Y:S02]  /*1800*/  ISETP.LT.AND P0, PT, R0, 0xc00, !P0 ;  /* 0x00000c000000780c */ /* 0x000fe40004701270 */
[----:B----4-:R-:W-:Y:S02]  /*1810*/  LEA R24, R12, UR4, 0x2 ;  /* 0x000000040c187c11 */ /* 0x010fe4000f8e10ff */
[----:B------:R-:W-:Y:S01]  /*1820*/  CS2R R12, SRZ ;  /* 0x00000000000c7805 */ /* 0x000fe2000001ff00 */
[----:B-1----:R-:W-:Y:S02]  /*1830*/  IMAD.WIDE R28, R0, 0x2, R18 ;  /* 0x00000002001c7825 */ /* 0x002fe400078e0212 */
[----:B------:R1:W-:Y:S04]  /*1840*/  STS.64 [R24], R4 ;  /* 0x0000000418007388 */ /* 0x0003e80000000a00 */
[----:B------:R3:W-:Y:S04]  /*1850*/  STS.64 [R24+0x500], R6 ;  /* 0x0005000618007388 */ /* 0x0007e80000000a00 */
[----:B------:R4:W-:Y:S04]  /*1860*/  STS.64 [R24+0x40], R8 ;  /* 0x0000400818007388 */ /* 0x0009e80000000a00 */
[----:B------:R-:W-:Y:S01]  /*1870*/  STS.64 [R24+0x540], R10 ;  /* 0x0005400a18007388 */ /* 0x000fe20000000a00 */
[----:B------:R-:W-:Y:S06]  /*1880*/  BAR.SYNC.DEFER_BLOCKING 0x0 ;  /* 0x0000000000007b1d */ /* 0x000fec0000010000 */
[----:B------:R-:W1:Y:S01]  /*1890*/  @P0 LDG.E.EL.128 R12, desc[UR6][R28.64] ;  /* 0x000000061c0c0981 */ /* 0x000e62000c2e1d00 */
[----:B------:R-:W-:Y:S01]  /*18a0*/  LOP3.LUT R39, R16, 0x18, R39, 0xf8, !PT ;  /* 0x0000001810277812 */ /* 0x000fe200078ef827 */
[----:B------:R-:W-:-:S04]  /*18b0*/  IMAD R0, R3, 0xc00, R0 ;  /* 0x00000c0003007824 */ /* 0x000fc800078e0200 */
[----:B------:R-:W-:Y:S02]  /*18c0*/  IMAD R39, R39, 0x5, R2 ;  /* 0x0000000527277824 */ /* 0x000fe400078e0202 */
[----:B--2---:R-:W-:-:S04]  /*18d0*/  IMAD.WIDE R26, R0, 0x2, R26 ;  /* 0x00000002001a7825 */ /* 0x004fc800078e021a */
[----:B------:R-:W-:-:S05]  /*18e0*/  IMAD.SHL.U32 R25, R39, 0x8, RZ ;  /* 0x0000000827197824 */ /* 0x000fca00078e00ff */
[----:B------:R-:W-:-:S05]  /*18f0*/  LEA R25, R25, UR4, 0x2 ;  /* 0x0000000419197c11 */ /* 0x000fca000f8e10ff */
[----:B------:R-:W-:Y:S04]  /*1900*/  LDS.128 R16, [R25+0x10] ;  /* 0x0000100019107984 */ /* 0x000fe80000000c00 */
[----:B------:R-:W2:Y:S01]  /*1910*/  LDS.128 R20, [R25] ;  /* 0x0000000019147984 */ /* 0x000ea20000000c00 */
[----:B-1----:R-:W-:Y:S01]  /*1920*/  PRMT R5, R14, 0x7632, R5 ;  /* 0x000076320e057816 */ /* 0x002fe20000000005 */
[C---:B------:R-:W-:Y:S01]  /*1930*/  IMAD.U32 R3, R12.reuse, 0x10000, RZ ;  /* 0x000100000c037824 */ /* 0x040fe200078e00ff */
[----:B------:R-:W-:Y:S02]  /*1940*/  PRMT R2, R12, 0x7632, R2 ;  /* 0x000076320c027816 */ /* 0x000fe40000000002 */
[C---:B------:R-:W-:Y:S01]  /*1950*/  PRMT R4, R13.reuse, 0x7632, R4 ;  /* 0x000076320d047816 */ /* 0x040fe20000000004 */
[----:B------:R-:W-:Y:S01]  /*1960*/  IMAD.U32 R13, R13, 0x10000, RZ ;  /* 0x000100000d0d7824 */ /* 0x000fe200078e00ff */
[C---:B---3--:R-:W-:Y:S01]  /*1970*/  PRMT R6, R15.reuse, 0x7632, R6 ;  /* 0x000076320f067816 */ /* 0x048fe20000000006 */
[----:B------:R-:W-:Y:S01]  /*1980*/  IMAD.U32 R2, R2, 0x10000, RZ ;  /* 0x0001000002027824 */ /* 0x000fe200078e00ff */
[----:B------:R-:W-:Y:S01]  /*1990*/  SHF.L.U32 R7, R14, 0x10, RZ ;  /* 0x000000100e077819 */ /* 0x000fe200000006ff */
[----:B------:R-:W-:Y:S01]  /*19a0*/  IMAD.U32 R15, R15, 0x10000, RZ ;  /* 0x000100000f0f7824 */ /* 0x000fe200078e00ff */
[----:B----4-:R-:W-:Y:S01]  /*19b0*/  SHF.L.U32 R8, R5, 0x10, RZ ;  /* 0x0000001005087819 */ /* 0x010fe200000006ff */
[----:B------:R-:W-:-:S02]  /*19c0*/  IMAD.U32 R4, R4, 0x10000, RZ ;  /* 0x0001000004047824 */ /* 0x000fc400078e00ff */
[----:B--2---:R-:W-:Y:S01]  /*19d0*/  FADD R3, R20, R3 ;  /* 0x0000000314037221 */ /* 0x004fe20000000000 */
[----:B------:R-:W-:Y:S02]  /*19e0*/  IMAD.U32 R6, R6, 0x10000, RZ ;  /* 0x0001000006067824 */ /* 0x000fe400078e00ff */
[----:B------:R-:W-:Y:S01]  /*19f0*/  FADD R7, R16, R7 ;  /* 0x0000000710077221 */ /* 0x000fe20000000000 */
[----:B------:R-:W-:Y:S01]  /*1a00*/  FADD R8, R17, R8 ;  /* 0x0000000811087221 */ /* 0x000fe20000000000 */
[----:B------:R-:W-:Y:S01]  /*1a10*/  FADD R13, R22, R13 ;  /* 0x0000000d160d7221 */ /* 0x000fe20000000000 */
[----:B------:R-:W-:Y:S01]  /*1a20*/  FADD R2, R21, R2 ;  /* 0x0000000215027221 */ /* 0x000fe20000000000 */
[----:B------:R-:W-:Y:S01]  /*1a30*/  FADD R10, R23, R4 ;  /* 0x00000004170a7221 */ /* 0x000fe20000000000 */
[----:B------:R-:W-:Y:S01]  /*1a40*/  FADD R15, R18, R15 ;  /* 0x0000000f120f7221 */ /* 0x000fe20000000000 */
[----:B------:R-:W-:Y:S01]  /*1a50*/  FADD R12, R19, R6 ;  /* 0x00000006130c7221 */ /* 0x000fe20000000000 */
[----:B------:R-:W-:-:S02]  /*1a60*/  F2FP.BF16.F32.PACK_AB R6, R8, R7 ;  /* 0x000000070806723e */ /* 0x000fc400000010ff */
[----:B------:R-:W-:Y:S02]  /*1a70*/  F2FP.BF16.F32.PACK_AB R4, R2, R3 ;  /* 0x000000030204723e */ /* 0x000fe400000010ff */
[----:B------:R-:W-:Y:S02]  /*1a80*/  F2FP.BF16.F32.PACK_AB R5, R10, R13 ;  /* 0x0000000d0a05723e */ /* 0x000fe400000010ff */
[----:B------:R-:W-:Y:S01]  /*1a90*/  F2FP.BF16.F32.PACK_AB R7, R12, R15 ;  /* 0x0000000f0c07723e */ /* 0x000fe200000010ff */
[----:B------:R-:W-:Y:S06]  /*1aa0*/  @!P0 EXIT ;  /* 0x000000000000894d */ /* 0x000fec0003800000 */
[----:B------:R-:W-:Y:S01]  /*1ab0*/  STG.E.128 desc[UR6][R26.64], R4 ;  /* 0x000000041a007986 */ /* 0x000fe2000c101d06 */
[----:B------:R-:W-:Y:S05]  /*1ac0*/  EXIT ;  /* 0x000000000000794d */ /* 0x000fea0003800000 */
.L_x_1:
[----:B------:R-:W-:-:S00]  /*1ad0*/  BRA `(.L_x_1) ;  /* 0xfffffffc00fc7947 */ /* 0x000fc0000383ffff */
[----:B------:R-:W-:-:S00]  /*1ae0*/  NOP ;  /* 0x0000000000007918 */ /* 0x000fc00000000000 */
        /* <DEDUP_REMOVED lines=9> */
.L_x_2:


//--------------------- .nv.shared.triton_mm      --------------------------
	.section	.nv.shared.triton_mm,"aw",@nobits
	.sectionflags	@""
	.align	16
	.zero		1024


//--------------------- .nv.constant0.triton_mm   --------------------------
	.section	.nv.constant0.triton_mm,"a",@progbits
	.sectionflags	@""
	.align	4
.nv.constant0.triton_mm:
	.zero		564
